//
// Generated by NVIDIA NVVM Compiler
//
// Compiler Build ID: CL-36424714
// Cuda compilation tools, release 13.0, V13.0.88
// Based on NVVM 20.0.0
//

.version 9.0
.target sm_100
.address_size 64

	// .globl	_Z7reduce7ILj256ELi128EEvPfS0_
// _ZZ7reduce7ILj256ELi128EEvPfS0_E15warp_level_sums has been demoted

.visible .entry _Z7reduce7ILj256ELi128EEvPfS0_(
	.param .u64 .ptr .align 1 _Z7reduce7ILj256ELi128EEvPfS0__param_0,
	.param .u64 .ptr .align 1 _Z7reduce7ILj256ELi128EEvPfS0__param_1
)
{
	.reg .pred 	%p<13>;
	.reg .b32 	%r<33>;
	.reg .b32 	%f<277>;
	.reg .b64 	%rd<15>;
	// demoted variable
	.shared .align 4 .b8 _ZZ7reduce7ILj256ELi128EEvPfS0_E15warp_level_sums[128];
	ld.param.u64 	%rd2, [_Z7reduce7ILj256ELi128EEvPfS0__param_0];
	ld.param.u64 	%rd1, [_Z7reduce7ILj256ELi128EEvPfS0__param_1];
	cvta.to.global.u64 	%rd3, %rd2;
	mov.u32 	%r1, %tid.x;
	mov.u32 	%r2, %ctaid.x;
	shl.b32 	%r4, %r2, 15;
	or.b32  	%r5, %r4, %r1;
	mul.wide.u32 	%rd4, %r5, 4;
	add.s64 	%rd5, %rd3, %rd4;
	ld.global.f32 	%f5, [%rd5];
	add.f32 	%f6, %f5, 0f00000000;
	ld.global.f32 	%f7, [%rd5+1024];
	add.f32 	%f8, %f6, %f7;
	ld.global.f32 	%f9, [%rd5+2048];
	add.f32 	%f10, %f8, %f9;
	ld.global.f32 	%f11, [%rd5+3072];
	add.f32 	%f12, %f10, %f11;
	ld.global.f32 	%f13, [%rd5+4096];
	add.f32 	%f14, %f12, %f13;
	ld.global.f32 	%f15, [%rd5+5120];
	add.f32 	%f16, %f14, %f15;
	ld.global.f32 	%f17, [%rd5+6144];
	add.f32 	%f18, %f16, %f17;
	ld.global.f32 	%f19, [%rd5+7168];
	add.f32 	%f20, %f18, %f19;
	ld.global.f32 	%f21, [%rd5+8192];
	add.f32 	%f22, %f20, %f21;
	ld.global.f32 	%f23, [%rd5+9216];
	add.f32 	%f24, %f22, %f23;
	ld.global.f32 	%f25, [%rd5+10240];
	add.f32 	%f26, %f24, %f25;
	ld.global.f32 	%f27, [%rd5+11264];
	add.f32 	%f28, %f26, %f27;
	ld.global.f32 	%f29, [%rd5+12288];
	add.f32 	%f30, %f28, %f29;
	ld.global.f32 	%f31, [%rd5+13312];
	add.f32 	%f32, %f30, %f31;
	ld.global.f32 	%f33, [%rd5+14336];
	add.f32 	%f34, %f32, %f33;
	ld.global.f32 	%f35, [%rd5+15360];
	add.f32 	%f36, %f34, %f35;
	ld.global.f32 	%f37, [%rd5+16384];
	add.f32 	%f38, %f36, %f37;
	ld.global.f32 	%f39, [%rd5+17408];
	add.f32 	%f40, %f38, %f39;
	ld.global.f32 	%f41, [%rd5+18432];
	add.f32 	%f42, %f40, %f41;
	ld.global.f32 	%f43, [%rd5+19456];
	add.f32 	%f44, %f42, %f43;
	ld.global.f32 	%f45, [%rd5+20480];
	add.f32 	%f46, %f44, %f45;
	ld.global.f32 	%f47, [%rd5+21504];
	add.f32 	%f48, %f46, %f47;
	ld.global.f32 	%f49, [%rd5+22528];
	add.f32 	%f50, %f48, %f49;
	ld.global.f32 	%f51, [%rd5+23552];
	add.f32 	%f52, %f50, %f51;
	ld.global.f32 	%f53, [%rd5+24576];
	add.f32 	%f54, %f52, %f53;
	ld.global.f32 	%f55, [%rd5+25600];
	add.f32 	%f56, %f54, %f55;
	ld.global.f32 	%f57, [%rd5+26624];
	add.f32 	%f58, %f56, %f57;
	ld.global.f32 	%f59, [%rd5+27648];
	add.f32 	%f60, %f58, %f59;
	ld.global.f32 	%f61, [%rd5+28672];
	add.f32 	%f62, %f60, %f61;
	ld.global.f32 	%f63, [%rd5+29696];
	add.f32 	%f64, %f62, %f63;
	ld.global.f32 	%f65, [%rd5+30720];
	add.f32 	%f66, %f64, %f65;
	ld.global.f32 	%f67, [%rd5+31744];
	add.f32 	%f68, %f66, %f67;
	ld.global.f32 	%f69, [%rd5+32768];
	add.f32 	%f70, %f68, %f69;
	ld.global.f32 	%f71, [%rd5+33792];
	add.f32 	%f72, %f70, %f71;
	ld.global.f32 	%f73, [%rd5+34816];
	add.f32 	%f74, %f72, %f73;
	ld.global.f32 	%f75, [%rd5+35840];
	add.f32 	%f76, %f74, %f75;
	ld.global.f32 	%f77, [%rd5+36864];
	add.f32 	%f78, %f76, %f77;
	ld.global.f32 	%f79, [%rd5+37888];
	add.f32 	%f80, %f78, %f79;
	ld.global.f32 	%f81, [%rd5+38912];
	add.f32 	%f82, %f80, %f81;
	ld.global.f32 	%f83, [%rd5+39936];
	add.f32 	%f84, %f82, %f83;
	ld.global.f32 	%f85, [%rd5+40960];
	add.f32 	%f86, %f84, %f85;
	ld.global.f32 	%f87, [%rd5+41984];
	add.f32 	%f88, %f86, %f87;
	ld.global.f32 	%f89, [%rd5+43008];
	add.f32 	%f90, %f88, %f89;
	ld.global.f32 	%f91, [%rd5+44032];
	add.f32 	%f92, %f90, %f91;
	ld.global.f32 	%f93, [%rd5+45056];
	add.f32 	%f94, %f92, %f93;
	ld.global.f32 	%f95, [%rd5+46080];
	add.f32 	%f96, %f94, %f95;
	ld.global.f32 	%f97, [%rd5+47104];
	add.f32 	%f98, %f96, %f97;
	ld.global.f32 	%f99, [%rd5+48128];
	add.f32 	%f100, %f98, %f99;
	ld.global.f32 	%f101, [%rd5+49152];
	add.f32 	%f102, %f100, %f101;
	ld.global.f32 	%f103, [%rd5+50176];
	add.f32 	%f104, %f102, %f103;
	ld.global.f32 	%f105, [%rd5+51200];
	add.f32 	%f106, %f104, %f105;
	ld.global.f32 	%f107, [%rd5+52224];
	add.f32 	%f108, %f106, %f107;
	ld.global.f32 	%f109, [%rd5+53248];
	add.f32 	%f110, %f108, %f109;
	ld.global.f32 	%f111, [%rd5+54272];
	add.f32 	%f112, %f110, %f111;
	ld.global.f32 	%f113, [%rd5+55296];
	add.f32 	%f114, %f112, %f113;
	ld.global.f32 	%f115, [%rd5+56320];
	add.f32 	%f116, %f114, %f115;
	ld.global.f32 	%f117, [%rd5+57344];
	add.f32 	%f118, %f116, %f117;
	ld.global.f32 	%f119, [%rd5+58368];
	add.f32 	%f120, %f118, %f119;
	ld.global.f32 	%f121, [%rd5+59392];
	add.f32 	%f122, %f120, %f121;
	ld.global.f32 	%f123, [%rd5+60416];
	add.f32 	%f124, %f122, %f123;
	ld.global.f32 	%f125, [%rd5+61440];
	add.f32 	%f126, %f124, %f125;
	ld.global.f32 	%f127, [%rd5+62464];
	add.f32 	%f128, %f126, %f127;
	ld.global.f32 	%f129, [%rd5+63488];
	add.f32 	%f130, %f128, %f129;
	ld.global.f32 	%f131, [%rd5+64512];
	add.f32 	%f132, %f130, %f131;
	ld.global.f32 	%f133, [%rd5+65536];
	add.f32 	%f134, %f132, %f133;
	ld.global.f32 	%f135, [%rd5+66560];
	add.f32 	%f136, %f134, %f135;
	ld.global.f32 	%f137, [%rd5+67584];
	add.f32 	%f138, %f136, %f137;
	ld.global.f32 	%f139, [%rd5+68608];
	add.f32 	%f140, %f138, %f139;
	ld.global.f32 	%f141, [%rd5+69632];
	add.f32 	%f142, %f140, %f141;
	ld.global.f32 	%f143, [%rd5+70656];
	add.f32 	%f144, %f142, %f143;
	ld.global.f32 	%f145, [%rd5+71680];
	add.f32 	%f146, %f144, %f145;
	ld.global.f32 	%f147, [%rd5+72704];
	add.f32 	%f148, %f146, %f147;
	ld.global.f32 	%f149, [%rd5+73728];
	add.f32 	%f150, %f148, %f149;
	ld.global.f32 	%f151, [%rd5+74752];
	add.f32 	%f152, %f150, %f151;
	ld.global.f32 	%f153, [%rd5+75776];
	add.f32 	%f154, %f152, %f153;
	ld.global.f32 	%f155, [%rd5+76800];
	add.f32 	%f156, %f154, %f155;
	ld.global.f32 	%f157, [%rd5+77824];
	add.f32 	%f158, %f156, %f157;
	ld.global.f32 	%f159, [%rd5+78848];
	add.f32 	%f160, %f158, %f159;
	ld.global.f32 	%f161, [%rd5+79872];
	add.f32 	%f162, %f160, %f161;
	ld.global.f32 	%f163, [%rd5+80896];
	add.f32 	%f164, %f162, %f163;
	ld.global.f32 	%f165, [%rd5+81920];
	add.f32 	%f166, %f164, %f165;
	ld.global.f32 	%f167, [%rd5+82944];
	add.f32 	%f168, %f166, %f167;
	ld.global.f32 	%f169, [%rd5+83968];
	add.f32 	%f170, %f168, %f169;
	ld.global.f32 	%f171, [%rd5+84992];
	add.f32 	%f172, %f170, %f171;
	ld.global.f32 	%f173, [%rd5+86016];
	add.f32 	%f174, %f172, %f173;
	ld.global.f32 	%f175, [%rd5+87040];
	add.f32 	%f176, %f174, %f175;
	ld.global.f32 	%f177, [%rd5+88064];
	add.f32 	%f178, %f176, %f177;
	ld.global.f32 	%f179, [%rd5+89088];
	add.f32 	%f180, %f178, %f179;
	ld.global.f32 	%f181, [%rd5+90112];
	add.f32 	%f182, %f180, %f181;
	ld.global.f32 	%f183, [%rd5+91136];
	add.f32 	%f184, %f182, %f183;
	ld.global.f32 	%f185, [%rd5+92160];
	add.f32 	%f186, %f184, %f185;
	ld.global.f32 	%f187, [%rd5+93184];
	add.f32 	%f188, %f186, %f187;
	ld.global.f32 	%f189, [%rd5+94208];
	add.f32 	%f190, %f188, %f189;
	ld.global.f32 	%f191, [%rd5+95232];
	add.f32 	%f192, %f190, %f191;
	ld.global.f32 	%f193, [%rd5+96256];
	add.f32 	%f194, %f192, %f193;
	ld.global.f32 	%f195, [%rd5+97280];
	add.f32 	%f196, %f194, %f195;
	ld.global.f32 	%f197, [%rd5+98304];
	add.f32 	%f198, %f196, %f197;
	ld.global.f32 	%f199, [%rd5+99328];
	add.f32 	%f200, %f198, %f199;
	ld.global.f32 	%f201, [%rd5+100352];
	add.f32 	%f202, %f200, %f201;
	ld.global.f32 	%f203, [%rd5+101376];
	add.f32 	%f204, %f202, %f203;
	ld.global.f32 	%f205, [%rd5+102400];
	add.f32 	%f206, %f204, %f205;
	ld.global.f32 	%f207, [%rd5+103424];
	add.f32 	%f208, %f206, %f207;
	ld.global.f32 	%f209, [%rd5+104448];
	add.f32 	%f210, %f208, %f209;
	ld.global.f32 	%f211, [%rd5+105472];
	add.f32 	%f212, %f210, %f211;
	ld.global.f32 	%f213, [%rd5+106496];
	add.f32 	%f214, %f212, %f213;
	ld.global.f32 	%f215, [%rd5+107520];
	add.f32 	%f216, %f214, %f215;
	ld.global.f32 	%f217, [%rd5+108544];
	add.f32 	%f218, %f216, %f217;
	ld.global.f32 	%f219, [%rd5+109568];
	add.f32 	%f220, %f218, %f219;
	ld.global.f32 	%f221, [%rd5+110592];
	add.f32 	%f222, %f220, %f221;
	ld.global.f32 	%f223, [%rd5+111616];
	add.f32 	%f224, %f222, %f223;
	ld.global.f32 	%f225, [%rd5+112640];
	add.f32 	%f226, %f224, %f225;
	ld.global.f32 	%f227, [%rd5+113664];
	add.f32 	%f228, %f226, %f227;
	ld.global.f32 	%f229, [%rd5+114688];
	add.f32 	%f230, %f228, %f229;
	ld.global.f32 	%f231, [%rd5+115712];
	add.f32 	%f232, %f230, %f231;
	ld.global.f32 	%f233, [%rd5+116736];
	add.f32 	%f234, %f232, %f233;
	ld.global.f32 	%f235, [%rd5+117760];
	add.f32 	%f236, %f234, %f235;
	ld.global.f32 	%f237, [%rd5+118784];
	add.f32 	%f238, %f236, %f237;
	ld.global.f32 	%f239, [%rd5+119808];
	add.f32 	%f240, %f238, %f239;
	ld.global.f32 	%f241, [%rd5+120832];
	add.f32 	%f242, %f240, %f241;
	ld.global.f32 	%f243, [%rd5+121856];
	add.f32 	%f244, %f242, %f243;
	ld.global.f32 	%f245, [%rd5+122880];
	add.f32 	%f246, %f244, %f245;
	ld.global.f32 	%f247, [%rd5+123904];
	add.f32 	%f248, %f246, %f247;
	ld.global.f32 	%f249, [%rd5+124928];
	add.f32 	%f250, %f248, %f249;
	ld.global.f32 	%f251, [%rd5+125952];
	add.f32 	%f252, %f250, %f251;
	ld.global.f32 	%f253, [%rd5+126976];
	add.f32 	%f254, %f252, %f253;
	add.s32 	%r6, %r5, 32000;
	mul.wide.u32 	%rd6, %r6, 4;
	add.s64 	%rd7, %rd3, %rd6;
	ld.global.f32 	%f255, [%rd7];
	add.f32 	%f256, %f254, %f255;
	add.s32 	%r7, %r5, 32256;
	mul.wide.u32 	%rd8, %r7, 4;
	add.s64 	%rd9, %rd3, %rd8;
	ld.global.f32 	%f257, [%rd9];
	add.f32 	%f258, %f256, %f257;
	add.s32 	%r8, %r5, 32512;
	mul.wide.u32 	%rd10, %r8, 4;
	add.s64 	%rd11, %rd3, %rd10;
	ld.global.f32 	%f259, [%rd11];
	add.f32 	%f260, %f258, %f259;
	and.b32  	%r3, %r1, 31;
	mov.b32 	%r9, %f260;
	shfl.sync.down.b32	%r10|%p1, %r9, 16, 31, -1;
	mov.b32 	%f261, %r10;
	add.f32 	%f262, %f260, %f261;
	mov.b32 	%r11, %f262;
	shfl.sync.down.b32	%r12|%p2, %r11, 8, 31, -1;
	mov.b32 	%f263, %r12;
	add.f32 	%f264, %f262, %f263;
	mov.b32 	%r13, %f264;
	shfl.sync.down.b32	%r14|%p3, %r13, 4, 31, -1;
	mov.b32 	%f265, %r14;
	add.f32 	%f266, %f264, %f265;
	mov.b32 	%r15, %f266;
	shfl.sync.down.b32	%r16|%p4, %r15, 2, 31, -1;
	mov.b32 	%f267, %r16;
	add.f32 	%f268, %f266, %f267;
	mov.b32 	%r17, %f268;
	shfl.sync.down.b32	%r18|%p5, %r17, 1, 31, -1;
	mov.b32 	%f269, %r18;
	add.f32 	%f1, %f268, %f269;
	setp.ne.s32 	%p6, %r3, 0;
	@%p6 bra 	$L__BB0_2;
	shr.u32 	%r19, %r1, 3;
	mov.u32 	%r20, _ZZ7reduce7ILj256ELi128EEvPfS0_E15warp_level_sums;
	add.s32 	%r21, %r20, %r19;
	st.shared.f32 	[%r21], %f1;
$L__BB0_2:
	bar.sync 	0;
	mov.u32 	%r22, %ntid.x;
	shr.u32 	%r23, %r22, 5;
	setp.ge.u32 	%p7, %r1, %r23;
	@%p7 bra 	$L__BB0_4;
	shl.b32 	%r24, %r3, 2;
	mov.u32 	%r25, _ZZ7reduce7ILj256ELi128EEvPfS0_E15warp_level_sums;
	add.s32 	%r26, %r25, %r24;
	ld.shared.f32 	%f276, [%r26];
	bra.uni 	$L__BB0_5;
$L__BB0_4:
	setp.gt.u32 	%p8, %r1, 31;
	mov.f32 	%f276, 0f00000000;
	@%p8 bra 	$L__BB0_7;
$L__BB0_5:
	mov.b32 	%r27, %f276;
	shfl.sync.down.b32	%r28|%p9, %r27, 4, 31, -1;
	mov.b32 	%f271, %r28;
	add.f32 	%f272, %f276, %f271;
	mov.b32 	%r29, %f272;
	shfl.sync.down.b32	%r30|%p10, %r29, 2, 31, -1;
	mov.b32 	%f273, %r30;
	add.f32 	%f274, %f272, %f273;
	mov.b32 	%r31, %f274;
	shfl.sync.down.b32	%r32|%p11, %r31, 1, 31, -1;
	mov.b32 	%f275, %r32;
	add.f32 	%f4, %f274, %f275;
	setp.ne.s32 	%p12, %r1, 0;
	@%p12 bra 	$L__BB0_7;
	cvta.to.global.u64 	%rd12, %rd1;
	mul.wide.u32 	%rd13, %r2, 4;
	add.s64 	%rd14, %rd12, %rd13;
	st.global.f32 	[%rd14], %f4;
$L__BB0_7:
	ret;

}


// ===== COMPILED SASS (sm_100) =====

	.target	sm_100

	.elftype	@"ET_EXEC"


//--------------------- .note.nv.tkinfo           --------------------------
	.section	.note.nv.tkinfo,"",@"SHT_NOTE"
	.sectionflags	@"SHF_NOTE_NV_TKINFO"
	.tkinfo
        /*0018*/ 	.word	0x00000002
        /*0030*/ 	.string	""
        /*0030*/ 	.string	"ptxas"
        /*0030*/ 	.string	"Cuda compilation tools, release 13.0, V13.0.88"
        /*0030*/ 	.string	"Build cuda_13.0.r13.0/compiler.36424714_0"
        /*0030*/ 	.string	"-arch sm_100 -m 64 "



//--------------------- .note.nv.cuinfo           --------------------------
	.section	.note.nv.cuinfo,"",@"SHT_NOTE"
	.sectionflags	@"SHF_NOTE_NV_CUINFO"
        /*0018*/ 	.short	0x0002
        /*001a*/ 	.short	0x0064
        /*001c*/ 	.short	0x0082
	.zero		2


//--------------------- .nv.info                  --------------------------
	.section	.nv.info,"",@"SHT_CUDA_INFO"
	.align	4


	//----- nvinfo : EIATTR_REGCOUNT
	.align		4
        /*0000*/ 	.byte	0x04, 0x2f
        /*0002*/ 	.short	(.L_1 - .L_0)
	.align		4
.L_0:
        /*0004*/ 	.word	index@(_Z7reduce7ILj256ELi128EEvPfS0_)
        /*0008*/ 	.word	0x00000020


	//----- nvinfo : EIATTR_FRAME_SIZE
	.align		4
.L_1:
        /*000c*/ 	.byte	0x04, 0x11
        /*000e*/ 	.short	(.L_3 - .L_2)
	.align		4
.L_2:
        /*0010*/ 	.word	index@(_Z7reduce7ILj256ELi128EEvPfS0_)
        /*0014*/ 	.word	0x00000000


	//----- nvinfo : EIATTR_MIN_STACK_SIZE
	.align		4
.L_3:
        /*0018*/ 	.byte	0x04, 0x12
        /*001a*/ 	.short	(.L_5 - .L_4)
	.align		4
.L_4:
        /*001c*/ 	.word	index@(_Z7reduce7ILj256ELi128EEvPfS0_)
        /*0020*/ 	.word	0x00000000
.L_5:


//--------------------- .nv.compat                --------------------------
	.section	.nv.compat,"",@"SHT_CUDA_COMPAT_INFO"
	.align	4
        /*0000*/ 	.byte	0x02, 0x09, 0x00, 0x00, 0x02, 0x02, 0x01, 0x00, 0x02, 0x05, 0x05, 0x00, 0x03, 0x07, 0x01, 0x01
        /*0010*/ 	.byte	0x02, 0x03, 0x00, 0x00, 0x02, 0x06, 0x01, 0x00, 0x04, 0x0b, 0x08, 0x00, 0x09, 0x00, 0x00, 0x00
        /*0020*/ 	.byte	0x00, 0x00, 0x00, 0x00


//--------------------- .nv.info._Z7reduce7ILj256ELi128EEvPfS0_ --------------------------
	.section	.nv.info._Z7reduce7ILj256ELi128EEvPfS0_,"",@"SHT_CUDA_INFO"
	.sectionflags	@""
	.align	4


	//----- nvinfo : EIATTR_CUDA_API_VERSION
	.align		4
        /*0000*/ 	.byte	0x04, 0x37
        /*0002*/ 	.short	(.L_7 - .L_6)
.L_6:
        /*0004*/ 	.word	0x00000082


	//----- nvinfo : EIATTR_KPARAM_INFO
	.align		4
.L_7:
        /*0008*/ 	.byte	0x04, 0x17
        /*000a*/ 	.short	(.L_9 - .L_8)
.L_8:
        /*000c*/ 	.word	0x00000000
        /*0010*/ 	.short	0x0001
        /*0012*/ 	.short	0x0008
        /*0014*/ 	.byte	0x00, 0xf5, 0x21, 0x00


	//----- nvinfo : EIATTR_KPARAM_INFO
	.align		4
.L_9:
        /*0018*/ 	.byte	0x04, 0x17
        /*001a*/ 	.short	(.L_11 - .L_10)
.L_10:
        /*001c*/ 	.word	0x00000000
        /*0020*/ 	.short	0x0000
        /*0022*/ 	.short	0x0000
        /*0024*/ 	.byte	0x00, 0xf5, 0x21, 0x00


	//----- nvinfo : EIATTR_SPARSE_MMA_MASK
	.align		4
.L_11:
        /*0028*/ 	.byte	0x03, 0x50
        /*002a*/ 	.short	0x0000


	//----- nvinfo : EIATTR_MAXREG_COUNT
	.align		4
        /*002c*/ 	.byte	0x03, 0x1b
        /*002e*/ 	.short	0x00ff


	//----- nvinfo : EIATTR_NUM_BARRIERS
	.align		4
        /*0030*/ 	.byte	0x02, 0x4c
        /*0032*/ 	.byte	0x01
	.zero		1


	//----- nvinfo : EIATTR_MERCURY_ISA_VERSION
	.align		4
        /*0034*/ 	.byte	0x03, 0x5f
        /*0036*/ 	.short	0x0101


	//----- nvinfo : EIATTR_COOP_GROUP_MASK_REGIDS
	.align		4
        /*0038*/ 	.byte	0x04, 0x29
        /*003a*/ 	.short	(.L_13 - .L_12)


	//   ....[0]....
.L_12:
        /*003c*/ 	.word	0xffffffff


	//   ....[1]....
        /*0040*/ 	.word	0xffffffff


	//   ....[2]....
        /*0044*/ 	.word	0xffffffff


	//   ....[3]....
        /*0048*/ 	.word	0xffffffff


	//   ....[4]....
        /*004c*/ 	.word	0xffffffff


	//   ....[5]....
        /*0050*/ 	.word	0xffffffff


	//   ....[6]....
        /*0054*/ 	.word	0xffffffff


	//   ....[7]....
        /*0058*/ 	.word	0xffffffff


	//----- nvinfo : EIATTR_COOP_GROUP_INSTR_OFFSETS
	.align		4
.L_13:
        /*005c*/ 	.byte	0x04, 0x28
        /*005e*/ 	.short	(.L_15 - .L_14)


	//   ....[0]....
.L_14:
        /*0060*/ 	.word	0x000010f0


	//   ....[1]....
        /*0064*/ 	.word	0x00001110


	//   ....[2]....
        /*0068*/ 	.word	0x00001130


	//   ....[3]....
        /*006c*/ 	.word	0x00001160


	//   ....[4]....
        /*0070*/ 	.word	0x000011b0


	//   ....[5]....
        /*0074*/ 	.word	0x000012d0


	//   ....[6]....
        /*0078*/ 	.word	0x00001300


	//   ....[7]....
        /*007c*/ 	.word	0x00001320


	//----- nvinfo : EIATTR_VRC_CTA_INIT_COUNT
	.align		4
.L_15:
        /*0080*/ 	.byte	0x02, 0x4a
	.zero		1
	.zero		1


	//----- nvinfo : EIATTR_EXIT_INSTR_OFFSETS
	.align		4
        /*0084*/ 	.byte	0x04, 0x1c
        /*0086*/ 	.short	(.L_17 - .L_16)


	//   ....[0]....
.L_16:
        /*0088*/ 	.word	0x000012a0


	//   ....[1]....
        /*008c*/ 	.word	0x00001330


	//   ....[2]....
        /*0090*/ 	.word	0x00001380


	//----- nvinfo : EIATTR_CRS_STACK_SIZE
	.align		4
.L_17:
        /*0094*/ 	.byte	0x04, 0x1e
        /*0096*/ 	.short	(.L_19 - .L_18)
.L_18:
        /*0098*/ 	.word	0x00000000


	//----- nvinfo : EIATTR_CBANK_PARAM_SIZE
	.align		4
.L_19:
        /*009c*/ 	.byte	0x03, 0x19
        /*009e*/ 	.short	0x0010


	//----- nvinfo : EIATTR_PARAM_CBANK
	.align		4
        /*00a0*/ 	.byte	0x04, 0x0a
        /*00a2*/ 	.short	(.L_21 - .L_20)
	.align		4
.L_20:
        /*00a4*/ 	.word	index@(.nv.constant0._Z7reduce7ILj256ELi128EEvPfS0_)
        /*00a8*/ 	.short	0x0380
        /*00aa*/ 	.short	0x0010


	//----- nvinfo : EIATTR_SW_WAR
	.align		4
.L_21:
        /*00ac*/ 	.byte	0x04, 0x36
        /*00ae*/ 	.short	(.L_23 - .L_22)
.L_22:
        /*00b0*/ 	.word	0x00000008
.L_23:


//--------------------- .nv.callgraph             --------------------------
	.section	.nv.callgraph,"",@"SHT_CUDA_CALLGRAPH"
	.align	4
	.sectionentsize	8
	.align		4
        /*0000*/ 	.word	0x00000000
	.align		4
        /*0004*/ 	.word	0xffffffff
	.align		4
        /*0008*/ 	.word	0x00000000
	.align		4
        /*000c*/ 	.word	0xfffffffe
	.align		4
        /*0010*/ 	.word	0x00000000
	.align		4
        /*0014*/ 	.word	0xfffffffd
	.align		4
        /*0018*/ 	.word	0x00000000
	.align		4
        /*001c*/ 	.word	0xfffffffc


//--------------------- .text._Z7reduce7ILj256ELi128EEvPfS0_ --------------------------
	.section	.text._Z7reduce7ILj256ELi128EEvPfS0_,"ax",@progbits
	.align	128
        .global         _Z7reduce7ILj256ELi128EEvPfS0_
        .type           _Z7reduce7ILj256ELi128EEvPfS0_,@function
        .size           _Z7reduce7ILj256ELi128EEvPfS0_,(.L_x_3 - _Z7reduce7ILj256ELi128EEvPfS0_)
        .other          _Z7reduce7ILj256ELi128EEvPfS0_,@"STO_CUDA_ENTRY STV_DEFAULT"
_Z7reduce7ILj256ELi128EEvPfS0_:
.text._Z7reduce7ILj256ELi128EEvPfS0_:
[----:B------:R-:W-:Y:S01]  /*0000*/  LDC R1, c[0x0][0x37c] ;  /* 0x0000df00ff017b82 */ /* 0x000fe20000000800 */
[----:B------:R-:W0:Y:S07]  /*0010*/  S2R R0, SR_CTAID.X ;  /* 0x0000000000007919 */ /* 0x000e2e0000002500 */
[----:B------:R-:W1:Y:S01]  /*0020*/  LDC.64 R2, c[0x0][0x380] ;  /* 0x0000e000ff027b82 */ /* 0x000e620000000a00 */
[----:B------:R-:W2:Y:S01]  /*0030*/  LDCU.64 UR6, c[0x0][0x358] ;  /* 0x00006b00ff0677ac */ /* 0x000ea20008000a00 */
[----:B------:R-:W3:Y:S01]  /*0040*/  S2R R10, SR_TID.X ;  /* 0x00000000000a7919 */ /* 0x000ee20000002100 */
[----:B0-----:R-:W-:-:S04]  /*0050*/  SHF.L.U32 R5, R0, 0xf, RZ ;  /* 0x0000000f00057819 */ /* 0x001fc800000006ff */
[----:B---3--:R-:W-:-:S05]  /*0060*/  LOP3.LUT R5, R5, R10, RZ, 0xfc, !PT ;  /* 0x0000000a05057212 */ /* 0x008fca00078efcff */
[----:B-1----:R-:W-:-:S05]  /*0070*/  IMAD.WIDE.U32 R6, R5, 0x4, R2 ;  /* 0x0000000405067825 */ /* 0x002fca00078e0002 */
[----:B--2---:R-:W2:Y:S04]  /*0080*/  LDG.E R11, desc[UR6][R6.64] ;  /* 0x00000006060b7981 */ /* 0x004ea8000c1e1900 */
[----:B------:R-:W3:Y:S04]  /*0090*/  LDG.E R24, desc[UR6][R6.64+0x400] ;  /* 0x0004000606187981 */ /* 0x000ee8000c1e1900 */
[----:B------:R-:W4:Y:S04]  /*00a0*/  LDG.E R27, desc[UR6][R6.64+0x800] ;  /* 0x00080006061b7981 */ /* 0x000f28000c1e1900 */
[----:B------:R-:W5:Y:S04]  /*00b0*/  LDG.E R12, desc[UR6][R6.64+0xc00] ;  /* 0x000c0006060c7981 */ /* 0x000f68000c1e1900 */
        /* <DEDUP_REMOVED lines=13> */
[----:B------:R-:W5:Y:S01]  /*0190*/  LDG.E R25, desc[UR6][R6.64+0x4400] ;  /* 0x0044000606197981 */ /* 0x000f62000c1e1900 */
[----:B--2---:R-:W-:-:S03]  /*01a0*/  FADD R23, RZ, R11 ;  /* 0x0000000bff177221 */ /* 0x004fc60000000000 */
[----:B------:R-:W2:Y:S01]  /*01b0*/  LDG.E R11, desc[UR6][R6.64+0x4800] ;  /* 0x00480006060b7981 */ /* 0x000ea2000c1e1900 */
[----:B---3--:R-:W-:-:S03]  /*01c0*/  FADD R24, R23, R24 ;  /* 0x0000001817187221 */ /* 0x008fc60000000000 */
[----:B------:R-:W3:Y:S01]  /*01d0*/  LDG.E R23, desc[UR6][R6.64+0x4c00] ;  /* 0x004c000606177981 */ /* 0x000ee2000c1e1900 */
[----:B----4-:R-:W-:-:S03]  /*01e0*/  FADD R27, R24, R27 ;  /* 0x0000001b181b7221 */ /* 0x010fc60000000000 */
[----:B------:R-:W4:Y:S01]  /*01f0*/  LDG.E R24, desc[UR6][R6.64+0x5000] ;  /* 0x0050000606187981 */ /* 0x000f22000c1e1900 */
[----:B-----5:R-:W-:-:S03]  /*0200*/  FADD R26, R27, R12 ;  /* 0x0000000c1b1a7221 */ /* 0x020fc60000000000 */
[----:B------:R-:W5:Y:S01]  /*0210*/  LDG.E R12, desc[UR6][R6.64+0x5400] ;  /* 0x00540006060c7981 */ /* 0x000f62000c1e1900 */
[----:B------:R-:W-:-:S03]  /*0220*/  FADD R27, R26, R13 ;  /* 0x0000000d1a1b7221 */ /* 0x000fc60000000000 */
        /* <DEDUP_REMOVED lines=27> */
[----:B--2---:R-:W-:-:S03]  /*03e0*/  FADD R26, R26, R11 ;  /* 0x0000000b1a1a7221 */ /* 0x004fc60000000000 */
        /* <DEDUP_REMOVED lines=143> */
[----:B------:R-:W-:-:S03]  /*0ce0*/  IADD3 R29, PT, PT, R5, 0x7d00, RZ ;  /* 0x00007d00051d7810 */ /* 0x000fc60007ffe0ff */
[----:B------:R-:W5:Y:S04]  /*0cf0*/  LDG.E R25, desc[UR6][R6.64+0x1e800] ;  /* 0x01e8000606197981 */ /* 0x000f68000c1e1900 */
[----:B------:R-:W5:Y:S01]  /*0d00*/  LDG.E R27, desc[UR6][R6.64+0x1f000] ;  /* 0x01f00006061b7981 */ /* 0x000f62000c1e1900 */
[----:B--2---:R-:W-:-:S03]  /*0d10*/  FADD R28, R28, R11 ;  /* 0x0000000b1c1c7221 */ /* 0x004fc60000000000 */
[----:B------:R-:W2:Y:S01]  /*0d20*/  LDG.E R11, desc[UR6][R6.64+0x1b000] ;  /* 0x01b00006060b7981 */ /* 0x000ea2000c1e1900 */
[----:B---3--:R-:W-:-:S03]  /*0d30*/  FADD R23, R28, R23 ;  /* 0x000000171c177221 */ /* 0x008fc60000000000 */
[----:B------:R-:W3:Y:S01]  /*0d40*/  LDG.E R28, desc[UR6][R6.64+0x1ec00] ;  /* 0x01ec0006061c7981 */ /* 0x000ee2000c1e1900 */
[----:B----4-:R-:W-:-:S04]  /*0d50*/  FADD R23, R23, R24 ;  /* 0x0000001817177221 */ /* 0x010fc80000000000 */
[----:B-----5:R-:W-:Y:S02]  /*0d60*/  FADD R24, R23, R12 ;  /* 0x0000000c17187221 */ /* 0x020fe40000000000 */
[----:B------:R-:W4:Y:S02]  /*0d70*/  LDG.E R12, desc[UR6][R6.64+0x1b400] ;  /* 0x01b40006060c7981 */ /* 0x000f24000c1e1900 */
[----:B------:R-:W-:Y:S02]  /*0d80*/  FADD R23, R24, R13 ;  /* 0x0000000d18177221 */ /* 0x000fe40000000000 */
[----:B------:R-:W5:Y:S02]  /*0d90*/  LDG.E R13, desc[UR6][R6.64+0x1b800] ;  /* 0x01b80006060d7981 */ /* 0x000f64000c1e1900 */
[----:B------:R-:W-:Y:S02]  /*0da0*/  FADD R24, R23, R14 ;  /* 0x0000000e17187221 */ /* 0x000fe40000000000 */
[----:B------:R-:W3:Y:S02]  /*0db0*/  LDG.E R14, desc[UR6][R6.64+0x1bc00] ;  /* 0x01bc0006060e7981 */ /* 0x000ee4000c1e1900 */
[----:B------:R-:W-:-:S02]  /*0dc0*/  FADD R23, R24, R15 ;  /* 0x0000000f18177221 */ /* 0x000fc40000000000 */
[----:B------:R-:W3:Y:S02]  /*0dd0*/  LDG.E R15, desc[UR6][R6.64+0x1c000] ;  /* 0x01c00006060f7981 */ /* 0x000ee4000c1e1900 */
[----:B------:R-:W-:Y:S02]  /*0de0*/  FADD R24, R23, R16 ;  /* 0x0000001017187221 */ /* 0x000fe40000000000 */
[----:B------:R-:W3:Y:S02]  /*0df0*/  LDG.E R16, desc[UR6][R6.64+0x1c400] ;  /* 0x01c4000606107981 */ /* 0x000ee4000c1e1900 */
        /* <DEDUP_REMOVED lines=16> */
[----:B------:R-:W-:-:S04]  /*0f00*/  FADD R9, R9, R4 ;  /* 0x0000000409097221 */ /* 0x000fc80000000000 */
[----:B------:R-:W-:Y:S01]  /*0f10*/  FADD R26, R9, R26 ;  /* 0x0000001a091a7221 */ /* 0x000fe20000000000 */
[----:B------:R-:W-:Y:S01]  /*0f20*/  IMAD.WIDE.U32 R8, R29, 0x4, R2 ;  /* 0x000000041d087825 */ /* 0x000fe200078e0002 */
[----:B------:R-:W-:-:S05]  /*0f30*/  IADD3 R29, PT, PT, R5, 0x7e00, RZ ;  /* 0x00007e00051d7810 */ /* 0x000fca0007ffe0ff */
[----:B------:R0:W3:Y:S02]  /*0f40*/  LDG.E R8, desc[UR6][R8.64] ;  /* 0x0000000608087981 */ /* 0x0000e4000c1e1900 */
[----:B0-----:R-:W-:Y:S01]  /*0f50*/  IADD3 R9, PT, PT, R5, 0x7f00, RZ ;  /* 0x00007f0005097810 */ /* 0x001fe20007ffe0ff */
[----:B------:R-:W-:-:S04]  /*0f60*/  IMAD.WIDE.U32 R4, R29, 0x4, R2 ;  /* 0x000000041d047825 */ /* 0x000fc800078e0002 */
[----:B------:R-:W-:Y:S02]  /*0f70*/  IMAD.WIDE.U32 R2, R9, 0x4, R2 ;  /* 0x0000000409027825 */ /* 0x000fe400078e0002 */
[----:B------:R-:W3:Y:S04]  /*0f80*/  LDG.E R4, desc[UR6][R4.64] ;  /* 0x0000000604047981 */ /* 0x000ee8000c1e1900 */
[----:B------:R-:W3:Y:S01]  /*0f90*/  LDG.E R2, desc[UR6][R2.64] ;  /* 0x0000000602027981 */ /* 0x000ee2000c1e1900 */
[----:B------:R-:W0:Y:S01]  /*0fa0*/  LDCU UR4, c[0x0][0x360] ;  /* 0x00006c00ff0477ac */ /* 0x000e220008000800 */
[----:B--2---:R-:W-:-:S04]  /*0fb0*/  FADD R11, R26, R11 ;  /* 0x0000000b1a0b7221 */ /* 0x004fc80000000000 */
[----:B----4-:R-:W-:-:S04]  /*0fc0*/  FADD R12, R11, R12 ;  /* 0x0000000c0b0c7221 */ /* 0x010fc80000000000 */
[----:B-----5:R-:W-:-:S04]  /*0fd0*/  FADD R13, R12, R13 ;  /* 0x0000000d0c0d7221 */ /* 0x020fc80000000000 */
[----:B---3--:R-:W-:-:S04]  /*0fe0*/  FADD R14, R13, R14 ;  /* 0x0000000e0d0e7221 */ /* 0x008fc80000000000 */
[----:B------:R-:W-:-:S04]  /*0ff0*/  FADD R15, R14, R15 ;  /* 0x0000000f0e0f7221 */ /* 0x000fc80000000000 */
        /* <DEDUP_REMOVED lines=14> */
[----:B------:R-:W-:-:S05]  /*10e0*/  FADD R2, R27, R2 ;  /* 0x000000021b027221 */ /* 0x000fca0000000000 */
[----:B------:R-:W1:Y:S02]  /*10f0*/  SHFL.DOWN PT, R3, R2, 0x10, 0x1f ;  /* 0x0a001f0002037f89 */ /* 0x000e6400000e0000 */
[----:B-1----:R-:W-:-:S05]  /*1100*/  FADD R4, R2, R3 ;  /* 0x0000000302047221 */ /* 0x002fca0000000000 */
[----:B------:R-:W1:Y:S02]  /*1110*/  SHFL.DOWN PT, R3, R4, 0x8, 0x1f ;  /* 0x09001f0004037f89 */ /* 0x000e6400000e0000 */
[----:B-1----:R-:W-:-:S05]  /*1120*/  FADD R5, R4, R3 ;  /* 0x0000000304057221 */ /* 0x002fca0000000000 */
[----:B------:R-:W1:Y:S01]  /*1130*/  SHFL.DOWN PT, R6, R5, 0x4, 0x1f ;  /* 0x08801f0005067f89 */ /* 0x000e6200000e0000 */
[----:B------:R-:W-:Y:S01]  /*1140*/  LOP3.LUT P0, R3, R10, 0x1f, RZ, 0xc0, !PT ;  /* 0x0000001f0a037812 */ /* 0x000fe2000780c0ff */
[----:B-1----:R-:W-:-:S05]  /*1150*/  FADD R6, R5, R6 ;  /* 0x0000000605067221 */ /* 0x002fca0000000000 */
[----:B------:R-:W1:Y:S07]  /*1160*/  SHFL.DOWN PT, R7, R6, 0x2, 0x1f ;  /* 0x08401f0006077f89 */ /* 0x000e6e00000e0000 */
[----:B------:R-:W2:Y:S01]  /*1170*/  @!P0 S2R R9, SR_CgaCtaId ;  /* 0x0000000000098919 */ /* 0x000ea20000008800 */
[----:B0-----:R-:W-:-:S06]  /*1180*/  USHF.R.U32.HI UR4, URZ, 0x5, UR4 ;  /* 0x00000005ff047899 */ /* 0x001fcc0008011604 */
[----:B------:R-:W-:Y:S01]  /*1190*/  ISETP.GE.U32.AND P1, PT, R10, UR4, PT ;  /* 0x000000040a007c0c */ /* 0x000fe2000bf26070 */
[----:B-1----:R-:W-:-:S05]  /*11a0*/  FADD R7, R6, R7 ;  /* 0x0000000706077221 */ /* 0x002fca0000000000 */
[----:B------:R-:W0:Y:S07]  /*11b0*/  SHFL.DOWN PT, R2, R7, 0x1, 0x1f ;  /* 0x08201f0007027f89 */ /* 0x000e2e00000e0000 */
[----:B------:R-:W1:Y:S01]  /*11c0*/  @!P1 S2R R11, SR_CgaCtaId ;  /* 0x00000000000b9919 */ /* 0x000e620000008800 */
[----:B------:R-:W-:-:S04]  /*11d0*/  @!P0 MOV R4, 0x400 ;  /* 0x0000040000048802 */ /* 0x000fc80000000f00 */
[----:B--2---:R-:W-:-:S04]  /*11e0*/  @!P0 LEA R5, R9, R4, 0x18 ;  /* 0x0000000409058211 */ /* 0x004fc800078ec0ff */
[----:B------:R-:W-:Y:S01]  /*11f0*/  @!P0 LEA.HI R5, R10, R5, RZ, 0x1d ;  /* 0x000000050a058211 */ /* 0x000fe200078fe8ff */
[----:B0-----:R-:W-:-:S05]  /*1200*/  FADD R2, R7, R2 ;  /* 0x0000000207027221 */ /* 0x001fca0000000000 */
[----:B------:R0:W-:Y:S01]  /*1210*/  @!P0 STS [R5], R2 ;  /* 0x0000000205008388 */ /* 0x0001e20000000800 */
[----:B------:R-:W-:-:S04]  /*1220*/  @!P1 MOV R8, 0x400 ;  /* 0x0000040000089802 */ /* 0x000fc80000000f00 */
[----:B-1----:R-:W-:-:S04]  /*1230*/  @!P1 LEA R8, R11, R8, 0x18 ;  /* 0x000000080b089211 */ /* 0x002fc800078ec0ff */
[----:B------:R-:W-:Y:S01]  /*1240*/  @!P1 LEA R3, R3, R8, 0x2 ;  /* 0x0000000803039211 */ /* 0x000fe200078e10ff */
[----:B------:R-:W-:Y:S06]  /*1250*/  BAR.SYNC.DEFER_BLOCKING 0x0 ;  /* 0x0000000000007b1d */ /* 0x000fec0000010000 */
[----:B------:R-:W1:Y:S01]  /*1260*/  @!P1 LDS R3, [R3] ;  /* 0x0000000003039984 */ /* 0x000e620000000800 */
[----:B------:R-:W-:Y:S04]  /*1270*/  BSSY.RECONVERGENT B0, `(.L_x_0) ;  /* 0x0000005000007945 */ /* 0x000fe80003800200 */
[----:B0-----:R-:W-:Y:S05]  /*1280*/  @!P1 BRA `(.L_x_1) ;  /* 0x00000000000c9947 */ /* 0x001fea0003800000 */
[----:B------:R-:W-:-:S13]  /*1290*/  ISETP.GT.U32.AND P0, PT, R10, 0x1f, PT ;  /* 0x0000001f0a00780c */ /* 0x000fda0003f04070 */
[----:B------:R-:W-:Y:S05]  /*12a0*/  @P0 EXIT ;  /* 0x000000000000094d */ /* 0x000fea0003800000 */
[----:B-1----:R-:W-:-:S07]  /*12b0*/  HFMA2 R3, -RZ, RZ, 0, 0 ;  /* 0x00000000ff037431 */ /* 0x002fce00000001ff */
.L_x_1:
[----:B------:R-:W-:Y:S05]  /*12c0*/  BSYNC.RECONVERGENT B0 ;  /* 0x0000000000007941 */ /* 0x000fea0003800200 */
.L_x_0:
[----:B-1----:R-:W0:Y:S01]  /*12d0*/  SHFL.DOWN PT, R2, R3, 0x4, 0x1f ;  /* 0x08801f0003027f89 */ /* 0x002e2200000e0000 */
[----:B------:R-:W-:Y:S01]  /*12e0*/  ISETP.NE.AND P0, PT, R10, RZ, PT ;  /* 0x000000ff0a00720c */ /* 0x000fe20003f05270 */
[----:B0-----:R-:W-:-:S05]  /*12f0*/  FADD R2, R2, R3 ;  /* 0x0000000302027221 */ /* 0x001fca0000000000 */
[----:B------:R-:W0:Y:S02]  /*1300*/  SHFL.DOWN PT, R5, R2, 0x2, 0x1f ;  /* 0x08401f0002057f89 */ /* 0x000e2400000e0000 */
[----:B0-----:R-:W-:-:S05]  /*1310*/  FADD R5, R2, R5 ;  /* 0x0000000502057221 */ /* 0x001fca0000000000 */
[----:B------:R0:W1:Y:S01]  /*1320*/  SHFL.DOWN PT, R4, R5, 0x1, 0x1f ;  /* 0x08201f0005047f89 */ /* 0x00006200000e0000 */
[----:B------:R-:W-:Y:S05]  /*1330*/  @P0 EXIT ;  /* 0x000000000000094d */ /* 0x000fea0003800000 */
[----:B------:R-:W2:Y:S01]  /*1340*/  LDC.64 R2, c[0x0][0x388] ;  /* 0x0000e200ff027b82 */ /* 0x000ea20000000a00 */
[----:B01----:R-:W-:Y:S01]  /*1350*/  FADD R5, R5, R4 ;  /* 0x0000000405057221 */ /* 0x003fe20000000000 */
[----:B--2---:R-:W-:-:S05]  /*1360*/  IMAD.WIDE.U32 R2, R0, 0x4, R2 ;  /* 0x0000000400027825 */ /* 0x004fca00078e0002 */
[----:B------:R-:W-:Y:S01]  /*1370*/  STG.E desc[UR6][R2.64], R5 ;  /* 0x0000000502007986 */ /* 0x000fe2000c101906 */
[----:B------:R-:W-:Y:S05]  /*1380*/  EXIT ;  /* 0x000000000000794d */ /* 0x000fea0003800000 */
.L_x_2:
[----:B------:R-:W-:-:S00]  /*1390*/  BRA `(.L_x_2) ;  /* 0xfffffffc00fc7947 */ /* 0x000fc0000383ffff */
[----:B------:R-:W-:-:S00]  /*13a0*/  NOP ;  /* 0x0000000000007918 */ /* 0x000fc00000000000 */
        /* <DEDUP_REMOVED lines=13> */
.L_x_3:


//--------------------- .nv.shared._Z7reduce7ILj256ELi128EEvPfS0_ --------------------------
	.section	.nv.shared._Z7reduce7ILj256ELi128EEvPfS0_,"aw",@nobits
	.sectionflags	@""
	.align	4
.nv.shared._Z7reduce7ILj256ELi128EEvPfS0_:
	.zero		1152


//--------------------- .nv.shared.reserved.0     --------------------------
	.section	.nv.shared.reserved.0,"aw",@nobits
	.weak		__nv_reservedSMEM_offset_0_alias
	.size		__nv_reservedSMEM_offset_0_alias, 0, 64
	.other		__nv_reservedSMEM_offset_0_alias,@"STO_CUDA_RESERVED_SHARED STV_DEFAULT"
__nv_reservedSMEM_offset_0_alias:
	.zero		0
	.zero		64


//--------------------- .nv.constant0._Z7reduce7ILj256ELi128EEvPfS0_ --------------------------
	.section	.nv.constant0._Z7reduce7ILj256ELi128EEvPfS0_,"a",@progbits
	.sectionflags	@""
	.align	4
.nv.constant0._Z7reduce7ILj256ELi128EEvPfS0_:
	.zero		912


//--------------------- SYMBOLS --------------------------

	.type		.nv.reservedSmem.offset0,@object
	.size		.nv.reservedSmem.offset0,0x4
	.type		.nv.reservedSmem.cap,@object
	.size		.nv.reservedSmem.cap,0x4
